//
// Generated by NVIDIA NVVM Compiler
//
// Compiler Build ID: CL-36424714
// Cuda compilation tools, release 13.0, V13.0.88
// Based on NVVM 20.0.0
//

.version 9.0
.target sm_100
.address_size 64

	// .globl	_Z18matVecRowSubKernelPKdS0_Pdii

.visible .entry _Z18matVecRowSubKernelPKdS0_Pdii(
	.param .u64 .ptr .align 1 _Z18matVecRowSubKernelPKdS0_Pdii_param_0,
	.param .u64 .ptr .align 1 _Z18matVecRowSubKernelPKdS0_Pdii_param_1,
	.param .u64 .ptr .align 1 _Z18matVecRowSubKernelPKdS0_Pdii_param_2,
	.param .u32 _Z18matVecRowSubKernelPKdS0_Pdii_param_3,
	.param .u32 _Z18matVecRowSubKernelPKdS0_Pdii_param_4
)
{
	.reg .pred 	%p<2>;
	.reg .b32 	%r<9>;
	.reg .b64 	%rd<12>;
	.reg .b64 	%fd<4>;

	ld.param.u64 	%rd1, [_Z18matVecRowSubKernelPKdS0_Pdii_param_0];
	ld.param.u64 	%rd2, [_Z18matVecRowSubKernelPKdS0_Pdii_param_1];
	ld.param.u64 	%rd3, [_Z18matVecRowSubKernelPKdS0_Pdii_param_2];
	ld.param.u32 	%r3, [_Z18matVecRowSubKernelPKdS0_Pdii_param_3];
	ld.param.u32 	%r2, [_Z18matVecRowSubKernelPKdS0_Pdii_param_4];
	mov.u32 	%r4, %ctaid.x;
	mov.u32 	%r5, %ntid.x;
	mov.u32 	%r6, %tid.x;
	mad.lo.s32 	%r1, %r4, %r5, %r6;
	mul.lo.s32 	%r7, %r2, %r3;
	setp.ge.s32 	%p1, %r1, %r7;
	@%p1 bra 	$L__BB0_2;
	cvta.to.global.u64 	%rd4, %rd1;
	cvta.to.global.u64 	%rd5, %rd2;
	cvta.to.global.u64 	%rd6, %rd3;
	rem.s32 	%r8, %r1, %r2;
	mul.wide.s32 	%rd7, %r1, 8;
	add.s64 	%rd8, %rd4, %rd7;
	ld.global.f64 	%fd1, [%rd8];
	mul.wide.s32 	%rd9, %r8, 8;
	add.s64 	%rd10, %rd5, %rd9;
	ld.global.f64 	%fd2, [%rd10];
	sub.f64 	%fd3, %fd1, %fd2;
	add.s64 	%rd11, %rd6, %rd7;
	st.global.f64 	[%rd11], %fd3;
$L__BB0_2:
	ret;

}


// ===== COMPILED SASS (sm_100) =====

	.target	sm_100

	.elftype	@"ET_EXEC"


//--------------------- .note.nv.tkinfo           --------------------------
	.section	.note.nv.tkinfo,"",@"SHT_NOTE"
	.sectionflags	@"SHF_NOTE_NV_TKINFO"
	.tkinfo
        /*0018*/ 	.word	0x00000002
        /*0030*/ 	.string	""
        /*0030*/ 	.string	"ptxas"
        /*0030*/ 	.string	"Cuda compilation tools, release 13.0, V13.0.88"
        /*0030*/ 	.string	"Build cuda_13.0.r13.0/compiler.36424714_0"
        /*0030*/ 	.string	"-arch sm_100 -m 64 "



//--------------------- .note.nv.cuinfo           --------------------------
	.section	.note.nv.cuinfo,"",@"SHT_NOTE"
	.sectionflags	@"SHF_NOTE_NV_CUINFO"
        /*0018*/ 	.short	0x0002
        /*001a*/ 	.short	0x0064
        /*001c*/ 	.short	0x0082
	.zero		2


//--------------------- .nv.info                  --------------------------
	.section	.nv.info,"",@"SHT_CUDA_INFO"
	.align	4


	//----- nvinfo : EIATTR_REGCOUNT
	.align		4
        /*0000*/ 	.byte	0x04, 0x2f
        /*0002*/ 	.short	(.L_1 - .L_0)
	.align		4
.L_0:
        /*0004*/ 	.word	index@(_Z18matVecRowSubKernelPKdS0_Pdii)
        /*0008*/ 	.word	0x0000000c


	//----- nvinfo : EIATTR_FRAME_SIZE
	.align		4
.L_1:
        /*000c*/ 	.byte	0x04, 0x11
        /*000e*/ 	.short	(.L_3 - .L_2)
	.align		4
.L_2:
        /*0010*/ 	.word	index@(_Z18matVecRowSubKernelPKdS0_Pdii)
        /*0014*/ 	.word	0x00000000


	//----- nvinfo : EIATTR_MIN_STACK_SIZE
	.align		4
.L_3:
        /*0018*/ 	.byte	0x04, 0x12
        /*001a*/ 	.short	(.L_5 - .L_4)
	.align		4
.L_4:
        /*001c*/ 	.word	index@(_Z18matVecRowSubKernelPKdS0_Pdii)
        /*0020*/ 	.word	0x00000000
.L_5:


//--------------------- .nv.compat                --------------------------
	.section	.nv.compat,"",@"SHT_CUDA_COMPAT_INFO"
	.align	4
        /*0000*/ 	.byte	0x02, 0x09, 0x00, 0x00, 0x02, 0x02, 0x01, 0x00, 0x02, 0x05, 0x05, 0x00, 0x03, 0x07, 0x01, 0x01
        /*0010*/ 	.byte	0x02, 0x03, 0x00, 0x00, 0x02, 0x06, 0x01, 0x00, 0x04, 0x0b, 0x08, 0x00, 0x01, 0x00, 0x00, 0x00
        /*0020*/ 	.byte	0x00, 0x00, 0x00, 0x00


//--------------------- .nv.info._Z18matVecRowSubKernelPKdS0_Pdii --------------------------
	.section	.nv.info._Z18matVecRowSubKernelPKdS0_Pdii,"",@"SHT_CUDA_INFO"
	.sectionflags	@""
	.align	4


	//----- nvinfo : EIATTR_CUDA_API_VERSION
	.align		4
        /*0000*/ 	.byte	0x04, 0x37
        /*0002*/ 	.short	(.L_7 - .L_6)
.L_6:
        /*0004*/ 	.word	0x00000082


	//----- nvinfo : EIATTR_KPARAM_INFO
	.align		4
.L_7:
        /*0008*/ 	.byte	0x04, 0x17
        /*000a*/ 	.short	(.L_9 - .L_8)
.L_8:
        /*000c*/ 	.word	0x00000000
        /*0010*/ 	.short	0x0004
        /*0012*/ 	.short	0x001c
        /*0014*/ 	.byte	0x00, 0xf0, 0x11, 0x00


	//----- nvinfo : EIATTR_KPARAM_INFO
	.align		4
.L_9:
        /*0018*/ 	.byte	0x04, 0x17
        /*001a*/ 	.short	(.L_11 - .L_10)
.L_10:
        /*001c*/ 	.word	0x00000000
        /*0020*/ 	.short	0x0003
        /*0022*/ 	.short	0x0018
        /*0024*/ 	.byte	0x00, 0xf0, 0x11, 0x00


	//----- nvinfo : EIATTR_KPARAM_INFO
	.align		4
.L_11:
        /*0028*/ 	.byte	0x04, 0x17
        /*002a*/ 	.short	(.L_13 - .L_12)
.L_12:
        /*002c*/ 	.word	0x00000000
        /*0030*/ 	.short	0x0002
        /*0032*/ 	.short	0x0010
        /*0034*/ 	.byte	0x00, 0xf5, 0x21, 0x00


	//----- nvinfo : EIATTR_KPARAM_INFO
	.align		4
.L_13:
        /*0038*/ 	.byte	0x04, 0x17
        /*003a*/ 	.short	(.L_15 - .L_14)
.L_14:
        /*003c*/ 	.word	0x00000000
        /*0040*/ 	.short	0x0001
        /*0042*/ 	.short	0x0008
        /*0044*/ 	.byte	0x00, 0xf5, 0x21, 0x00


	//----- nvinfo : EIATTR_KPARAM_INFO
	.align		4
.L_15:
        /*0048*/ 	.byte	0x04, 0x17
        /*004a*/ 	.short	(.L_17 - .L_16)
.L_16:
        /*004c*/ 	.word	0x00000000
        /*0050*/ 	.short	0x0000
        /*0052*/ 	.short	0x0000
        /*0054*/ 	.byte	0x00, 0xf5, 0x21, 0x00


	//----- nvinfo : EIATTR_SPARSE_MMA_MASK
	.align		4
.L_17:
        /*0058*/ 	.byte	0x03, 0x50
        /*005a*/ 	.short	0x0000


	//----- nvinfo : EIATTR_MAXREG_COUNT
	.align		4
        /*005c*/ 	.byte	0x03, 0x1b
        /*005e*/ 	.short	0x00ff


	//----- nvinfo : EIATTR_MERCURY_ISA_VERSION
	.align		4
        /*0060*/ 	.byte	0x03, 0x5f
        /*0062*/ 	.short	0x0101


	//----- nvinfo : EIATTR_VRC_CTA_INIT_COUNT
	.align		4
        /*0064*/ 	.byte	0x02, 0x4a
	.zero		1
	.zero		1


	//----- nvinfo : EIATTR_EXIT_INSTR_OFFSETS
	.align		4
        /*0068*/ 	.byte	0x04, 0x1c
        /*006a*/ 	.short	(.L_19 - .L_18)


	//   ....[0]....
.L_18:
        /*006c*/ 	.word	0x00000080


	//   ....[1]....
        /*0070*/ 	.word	0x000002a0


	//----- nvinfo : EIATTR_CBANK_PARAM_SIZE
	.align		4
.L_19:
        /*0074*/ 	.byte	0x03, 0x19
        /*0076*/ 	.short	0x0020


	//----- nvinfo : EIATTR_PARAM_CBANK
	.align		4
        /*0078*/ 	.byte	0x04, 0x0a
        /*007a*/ 	.short	(.L_21 - .L_20)
	.align		4
.L_20:
        /*007c*/ 	.word	index@(.nv.constant0._Z18matVecRowSubKernelPKdS0_Pdii)
        /*0080*/ 	.short	0x0380
        /*0082*/ 	.short	0x0020


	//----- nvinfo : EIATTR_SW_WAR
	.align		4
.L_21:
        /*0084*/ 	.byte	0x04, 0x36
        /*0086*/ 	.short	(.L_23 - .L_22)
.L_22:
        /*0088*/ 	.word	0x00000008
.L_23:


//--------------------- .nv.callgraph             --------------------------
	.section	.nv.callgraph,"",@"SHT_CUDA_CALLGRAPH"
	.align	4
	.sectionentsize	8
	.align		4
        /*0000*/ 	.word	0x00000000
	.align		4
        /*0004*/ 	.word	0xffffffff
	.align		4
        /*0008*/ 	.word	0x00000000
	.align		4
        /*000c*/ 	.word	0xfffffffe
	.align		4
        /*0010*/ 	.word	0x00000000
	.align		4
        /*0014*/ 	.word	0xfffffffd
	.align		4
        /*0018*/ 	.word	0x00000000
	.align		4
        /*001c*/ 	.word	0xfffffffc


//--------------------- .text._Z18matVecRowSubKernelPKdS0_Pdii --------------------------
	.section	.text._Z18matVecRowSubKernelPKdS0_Pdii,"ax",@progbits
	.align	128
        .global         _Z18matVecRowSubKernelPKdS0_Pdii
        .type           _Z18matVecRowSubKernelPKdS0_Pdii,@function
        .size           _Z18matVecRowSubKernelPKdS0_Pdii,(.L_x_1 - _Z18matVecRowSubKernelPKdS0_Pdii)
        .other          _Z18matVecRowSubKernelPKdS0_Pdii,@"STO_CUDA_ENTRY STV_DEFAULT"
_Z18matVecRowSubKernelPKdS0_Pdii:
.text._Z18matVecRowSubKernelPKdS0_Pdii:
[----:B------:R-:W-:Y:S01]  /*0000*/  LDC R1, c[0x0][0x37c] ;  /* 0x0000df00ff017b82 */ /* 0x000fe20000000800 */
[----:B------:R-:W0:Y:S07]  /*0010*/  S2R R5, SR_TID.X ;  /* 0x0000000000057919 */ /* 0x000e2e0000002100 */
[----:B------:R-:W0:Y:S08]  /*0020*/  S2UR UR4, SR_CTAID.X ;  /* 0x00000000000479c3 */ /* 0x000e300000002500 */
[----:B------:R-:W0:Y:S08]  /*0030*/  LDC R0, c[0x0][0x360] ;  /* 0x0000d800ff007b82 */ /* 0x000e300000000800 */
[----:B------:R-:W1:Y:S01]  /*0040*/  LDC.64 R2, c[0x0][0x398] ;  /* 0x0000e600ff027b82 */ /* 0x000e620000000a00 */
[----:B0-----:R-:W-:-:S02]  /*0050*/  IMAD R0, R0, UR4, R5 ;  /* 0x0000000400007c24 */ /* 0x001fc4000f8e0205 */
[----:B-1----:R-:W-:-:S05]  /*0060*/  IMAD R5, R3, R2, RZ ;  /* 0x0000000203057224 */ /* 0x002fca00078e02ff */
[----:B------:R-:W-:-:S13]  /*0070*/  ISETP.GE.AND P0, PT, R0, R5, PT ;  /* 0x000000050000720c */ /* 0x000fda0003f06270 */
[----:B------:R-:W-:Y:S05]  /*0080*/  @P0 EXIT ;  /* 0x000000000000094d */ /* 0x000fea0003800000 */
[----:B------:R-:W-:Y:S01]  /*0090*/  IABS R9, R3 ;  /* 0x0000000300097213 */ /* 0x000fe20000000000 */
[----:B------:R-:W0:Y:S01]  /*00a0*/  LDCU.64 UR4, c[0x0][0x358] ;  /* 0x00006b00ff0477ac */ /* 0x000e220008000a00 */
[----:B------:R-:W-:Y:S02]  /*00b0*/  ISETP.GE.AND P2, PT, R0, RZ, PT ;  /* 0x000000ff0000720c */ /* 0x000fe40003f46270 */
[----:B------:R-:W1:Y:S08]  /*00c0*/  I2F.RP R2, R9 ;  /* 0x0000000900027306 */ /* 0x000e700000209400 */
[----:B-1----:R-:W1:Y:S02]  /*00d0*/  MUFU.RCP R2, R2 ;  /* 0x0000000200027308 */ /* 0x002e640000001000 */
[----:B-1----:R-:W-:-:S06]  /*00e0*/  IADD3 R4, PT, PT, R2, 0xffffffe, RZ ;  /* 0x0ffffffe02047810 */ /* 0x002fcc0007ffe0ff */
[----:B------:R1:W2:Y:S02]  /*00f0*/  F2I.FTZ.U32.TRUNC.NTZ R5, R4 ;  /* 0x0000000400057305 */ /* 0x0002a4000021f000 */
[----:B-1----:R-:W-:Y:S02]  /*0100*/  HFMA2 R4, -RZ, RZ, 0, 0 ;  /* 0x00000000ff047431 */ /* 0x002fe400000001ff */
[----:B--2---:R-:W-:-:S04]  /*0110*/  IMAD.MOV R6, RZ, RZ, -R5 ;  /* 0x000000ffff067224 */ /* 0x004fc800078e0a05 */
[----:B------:R-:W-:Y:S01]  /*0120*/  IMAD R7, R6, R9, RZ ;  /* 0x0000000906077224 */ /* 0x000fe200078e02ff */
[----:B------:R-:W-:-:S03]  /*0130*/  IABS R6, R0 ;  /* 0x0000000000067213 */ /* 0x000fc60000000000 */
[----:B------:R-:W-:-:S06]  /*0140*/  IMAD.HI.U32 R5, R5, R7, R4 ;  /* 0x0000000705057227 */ /* 0x000fcc00078e0004 */
[----:B------:R-:W-:-:S04]  /*0150*/  IMAD.HI.U32 R5, R5, R6, RZ ;  /* 0x0000000605057227 */ /* 0x000fc800078e00ff */
[----:B------:R-:W-:-:S04]  /*0160*/  IMAD.MOV R5, RZ, RZ, -R5 ;  /* 0x000000ffff057224 */ /* 0x000fc800078e0a05 */
[C---:B------:R-:W-:Y:S02]  /*0170*/  IMAD R2, R9.reuse, R5, R6 ;  /* 0x0000000509027224 */ /* 0x040fe400078e0206 */
[----:B------:R-:W1:Y:S03]  /*0180*/  LDC.64 R4, c[0x0][0x380] ;  /* 0x0000e000ff047b82 */ /* 0x000e660000000a00 */
[----:B------:R-:W-:-:S05]  /*0190*/  ISETP.GT.U32.AND P0, PT, R9, R2, PT ;  /* 0x000000020900720c */ /* 0x000fca0003f04070 */
[----:B------:R-:W2:Y:S08]  /*01a0*/  LDC.64 R6, c[0x0][0x388] ;  /* 0x0000e200ff067b82 */ /* 0x000eb00000000a00 */
[----:B------:R-:W-:Y:S02]  /*01b0*/  @!P0 IADD3 R2, PT, PT, R2, -R9, RZ ;  /* 0x8000000902028210 */ /* 0x000fe40007ffe0ff */
[----:B------:R-:W-:-:S02]  /*01c0*/  ISETP.NE.AND P0, PT, R3, RZ, PT ;  /* 0x000000ff0300720c */ /* 0x000fc40003f05270 */
[----:B------:R-:W-:-:S13]  /*01d0*/  ISETP.GT.U32.AND P1, PT, R9, R2, PT ;  /* 0x000000020900720c */ /* 0x000fda0003f24070 */
[----:B------:R-:W-:-:S05]  /*01e0*/  @!P1 IMAD.IADD R2, R2, 0x1, -R9 ;  /* 0x0000000102029824 */ /* 0x000fca00078e0a09 */
[----:B------:R-:W-:-:S04]  /*01f0*/  MOV R9, R2 ;  /* 0x0000000200097202 */ /* 0x000fc80000000f00 */
[----:B------:R-:W-:Y:S02]  /*0200*/  @!P2 IADD3 R9, PT, PT, -R9, RZ, RZ ;  /* 0x000000ff0909a210 */ /* 0x000fe40007ffe1ff */
[----:B------:R-:W-:Y:S01]  /*0210*/  @!P0 LOP3.LUT R9, RZ, R3, RZ, 0x33, !PT ;  /* 0x00000003ff098212 */ /* 0x000fe200078e33ff */
[----:B-1----:R-:W-:-:S04]  /*0220*/  IMAD.WIDE R2, R0, 0x8, R4 ;  /* 0x0000000800027825 */ /* 0x002fc800078e0204 */
[----:B--2---:R-:W-:Y:S02]  /*0230*/  IMAD.WIDE R4, R9, 0x8, R6 ;  /* 0x0000000809047825 */ /* 0x004fe400078e0206 */
[----:B0-----:R-:W2:Y:S01]  /*0240*/  LDG.E.64 R2, desc[UR4][R2.64] ;  /* 0x0000000402027981 */ /* 0x001ea2000c1e1b00 */
[----:B------:R-:W0:Y:S03]  /*0250*/  LDC.64 R8, c[0x0][0x390] ;  /* 0x0000e400ff087b82 */ /* 0x000e260000000a00 */
[----:B------:R-:W2:Y:S01]  /*0260*/  LDG.E.64 R4, desc[UR4][R4.64] ;  /* 0x0000000404047981 */ /* 0x000ea2000c1e1b00 */
[----:B0-----:R-:W-:Y:S01]  /*0270*/  IMAD.WIDE R8, R0, 0x8, R8 ;  /* 0x0000000800087825 */ /* 0x001fe200078e0208 */
[----:B--2---:R-:W-:-:S07]  /*0280*/  DADD R6, R2, -R4 ;  /* 0x0000000002067229 */ /* 0x004fce0000000804 */
[----:B------:R-:W-:Y:S01]  /*0290*/  STG.E.64 desc[UR4][R8.64], R6 ;  /* 0x0000000608007986 */ /* 0x000fe2000c101b04 */
[----:B------:R-:W-:Y:S05]  /*02a0*/  EXIT ;  /* 0x000000000000794d */ /* 0x000fea0003800000 */
.L_x_0:
[----:B------:R-:W-:-:S00]  /*02b0*/  BRA `(.L_x_0) ;  /* 0xfffffffc00fc7947 */ /* 0x000fc0000383ffff */
[----:B------:R-:W-:-:S00]  /*02c0*/  NOP ;  /* 0x0000000000007918 */ /* 0x000fc00000000000 */
        /* <DEDUP_REMOVED lines=11> */
.L_x_1:


//--------------------- .nv.shared.reserved.0     --------------------------
	.section	.nv.shared.reserved.0,"aw",@nobits
	.weak		__nv_reservedSMEM_offset_0_alias
	.size		__nv_reservedSMEM_offset_0_alias, 0, 64
	.other		__nv_reservedSMEM_offset_0_alias,@"STO_CUDA_RESERVED_SHARED STV_DEFAULT"
__nv_reservedSMEM_offset_0_alias:
	.zero		0
	.zero		64


//--------------------- .nv.constant0._Z18matVecRowSubKernelPKdS0_Pdii --------------------------
	.section	.nv.constant0._Z18matVecRowSubKernelPKdS0_Pdii,"a",@progbits
	.sectionflags	@""
	.align	4
.nv.constant0._Z18matVecRowSubKernelPKdS0_Pdii:
	.zero		928


//--------------------- SYMBOLS --------------------------

	.type		.nv.reservedSmem.offset0,@object
	.size		.nv.reservedSmem.offset0,0x4
